//
// Generated by NVIDIA NVVM Compiler
//
// Compiler Build ID: CL-36424714
// Cuda compilation tools, release 13.0, V13.0.88
// Based on NVVM 20.0.0
//

.version 9.0
.target sm_100
.address_size 64

	// .globl	_ZN3cub18CUB_300001_SM_10006detail11EmptyKernelIvEEvv
.global .align 1 .b8 _ZN41_INTERNAL_3da542c0_4_k_cu_7704fdfe_2576744cuda3std3__45__cpo5beginE[1];
.global .align 1 .b8 _ZN41_INTERNAL_3da542c0_4_k_cu_7704fdfe_2576744cuda3std3__45__cpo3endE[1];
.global .align 1 .b8 _ZN41_INTERNAL_3da542c0_4_k_cu_7704fdfe_2576744cuda3std3__45__cpo6cbeginE[1];
.global .align 1 .b8 _ZN41_INTERNAL_3da542c0_4_k_cu_7704fdfe_2576744cuda3std3__45__cpo4cendE[1];
.global .align 1 .b8 _ZN41_INTERNAL_3da542c0_4_k_cu_7704fdfe_2576744cuda3std3__45__cpo6rbeginE[1];
.global .align 1 .b8 _ZN41_INTERNAL_3da542c0_4_k_cu_7704fdfe_2576744cuda3std3__45__cpo4rendE[1];
.global .align 1 .b8 _ZN41_INTERNAL_3da542c0_4_k_cu_7704fdfe_2576744cuda3std3__45__cpo7crbeginE[1];
.global .align 1 .b8 _ZN41_INTERNAL_3da542c0_4_k_cu_7704fdfe_2576744cuda3std3__45__cpo5crendE[1];
.global .align 1 .b8 _ZN41_INTERNAL_3da542c0_4_k_cu_7704fdfe_2576744cuda3std3__443_GLOBAL__N__3da542c0_4_k_cu_7704fdfe_2576746ignoreE[1];
.global .align 1 .b8 _ZN41_INTERNAL_3da542c0_4_k_cu_7704fdfe_2576744cuda3std3__419piecewise_constructE[1];
.global .align 1 .b8 _ZN41_INTERNAL_3da542c0_4_k_cu_7704fdfe_2576744cuda3std3__48in_placeE[1];
.global .align 1 .b8 _ZN41_INTERNAL_3da542c0_4_k_cu_7704fdfe_2576744cuda3std3__420unreachable_sentinelE[1];
.global .align 1 .b8 _ZN41_INTERNAL_3da542c0_4_k_cu_7704fdfe_2576744cuda3std3__47nulloptE[1];
.global .align 1 .b8 _ZN41_INTERNAL_3da542c0_4_k_cu_7704fdfe_2576744cuda3std3__48unexpectE[1];
.global .align 1 .b8 _ZN41_INTERNAL_3da542c0_4_k_cu_7704fdfe_2576744cuda3std6ranges3__45__cpo4swapE[1];
.global .align 1 .b8 _ZN41_INTERNAL_3da542c0_4_k_cu_7704fdfe_2576744cuda3std6ranges3__45__cpo9iter_moveE[1];
.global .align 1 .b8 _ZN41_INTERNAL_3da542c0_4_k_cu_7704fdfe_2576744cuda3std6ranges3__45__cpo5beginE[1];
.global .align 1 .b8 _ZN41_INTERNAL_3da542c0_4_k_cu_7704fdfe_2576744cuda3std6ranges3__45__cpo3endE[1];
.global .align 1 .b8 _ZN41_INTERNAL_3da542c0_4_k_cu_7704fdfe_2576744cuda3std6ranges3__45__cpo6cbeginE[1];
.global .align 1 .b8 _ZN41_INTERNAL_3da542c0_4_k_cu_7704fdfe_2576744cuda3std6ranges3__45__cpo4cendE[1];
.global .align 1 .b8 _ZN41_INTERNAL_3da542c0_4_k_cu_7704fdfe_2576744cuda3std6ranges3__45__cpo7advanceE[1];
.global .align 1 .b8 _ZN41_INTERNAL_3da542c0_4_k_cu_7704fdfe_2576744cuda3std6ranges3__45__cpo9iter_swapE[1];
.global .align 1 .b8 _ZN41_INTERNAL_3da542c0_4_k_cu_7704fdfe_2576744cuda3std6ranges3__45__cpo4nextE[1];
.global .align 1 .b8 _ZN41_INTERNAL_3da542c0_4_k_cu_7704fdfe_2576744cuda3std6ranges3__45__cpo4prevE[1];
.global .align 1 .b8 _ZN41_INTERNAL_3da542c0_4_k_cu_7704fdfe_2576744cuda3std6ranges3__45__cpo4dataE[1];
.global .align 1 .b8 _ZN41_INTERNAL_3da542c0_4_k_cu_7704fdfe_2576744cuda3std6ranges3__45__cpo5cdataE[1];
.global .align 1 .b8 _ZN41_INTERNAL_3da542c0_4_k_cu_7704fdfe_2576744cuda3std6ranges3__45__cpo4sizeE[1];
.global .align 1 .b8 _ZN41_INTERNAL_3da542c0_4_k_cu_7704fdfe_2576744cuda3std6ranges3__45__cpo5ssizeE[1];
.global .align 1 .b8 _ZN41_INTERNAL_3da542c0_4_k_cu_7704fdfe_2576744cuda3std6ranges3__45__cpo8distanceE[1];
.global .align 1 .b8 _ZN41_INTERNAL_3da542c0_4_k_cu_7704fdfe_2576746thrust24THRUST_300001_SM_1000_NS6system6detail10sequential3seqE[1];
.global .align 1 .b8 _ZN41_INTERNAL_3da542c0_4_k_cu_7704fdfe_2576746thrust24THRUST_300001_SM_1000_NS12placeholders2_1E[1];
.global .align 1 .b8 _ZN41_INTERNAL_3da542c0_4_k_cu_7704fdfe_2576746thrust24THRUST_300001_SM_1000_NS12placeholders2_2E[1];
.global .align 1 .b8 _ZN41_INTERNAL_3da542c0_4_k_cu_7704fdfe_2576746thrust24THRUST_300001_SM_1000_NS12placeholders2_3E[1];
.global .align 1 .b8 _ZN41_INTERNAL_3da542c0_4_k_cu_7704fdfe_2576746thrust24THRUST_300001_SM_1000_NS12placeholders2_4E[1];
.global .align 1 .b8 _ZN41_INTERNAL_3da542c0_4_k_cu_7704fdfe_2576746thrust24THRUST_300001_SM_1000_NS12placeholders2_5E[1];
.global .align 1 .b8 _ZN41_INTERNAL_3da542c0_4_k_cu_7704fdfe_2576746thrust24THRUST_300001_SM_1000_NS12placeholders2_6E[1];
.global .align 1 .b8 _ZN41_INTERNAL_3da542c0_4_k_cu_7704fdfe_2576746thrust24THRUST_300001_SM_1000_NS12placeholders2_7E[1];
.global .align 1 .b8 _ZN41_INTERNAL_3da542c0_4_k_cu_7704fdfe_2576746thrust24THRUST_300001_SM_1000_NS12placeholders2_8E[1];
.global .align 1 .b8 _ZN41_INTERNAL_3da542c0_4_k_cu_7704fdfe_2576746thrust24THRUST_300001_SM_1000_NS12placeholders2_9E[1];
.global .align 1 .b8 _ZN41_INTERNAL_3da542c0_4_k_cu_7704fdfe_2576746thrust24THRUST_300001_SM_1000_NS12placeholders3_10E[1];

.visible .entry _ZN3cub18CUB_300001_SM_10006detail11EmptyKernelIvEEvv()
{


	ret;

}


// ===== COMPILED SASS (sm_100) =====

	.target	sm_100

	.elftype	@"ET_EXEC"


//--------------------- .note.nv.tkinfo           --------------------------
	.section	.note.nv.tkinfo,"",@"SHT_NOTE"
	.sectionflags	@"SHF_NOTE_NV_TKINFO"
	.tkinfo
        /*0018*/ 	.word	0x00000002
        /*0030*/ 	.string	""
        /*0030*/ 	.string	"ptxas"
        /*0030*/ 	.string	"Cuda compilation tools, release 13.0, V13.0.88"
        /*0030*/ 	.string	"Build cuda_13.0.r13.0/compiler.36424714_0"
        /*0030*/ 	.string	"-arch sm_100 -m 64 "



//--------------------- .note.nv.cuinfo           --------------------------
	.section	.note.nv.cuinfo,"",@"SHT_NOTE"
	.sectionflags	@"SHF_NOTE_NV_CUINFO"
        /*0018*/ 	.short	0x0002
        /*001a*/ 	.short	0x0064
        /*001c*/ 	.short	0x0082
	.zero		2


//--------------------- .nv.info                  --------------------------
	.section	.nv.info,"",@"SHT_CUDA_INFO"
	.align	4


	//----- nvinfo : EIATTR_REGCOUNT
	.align		4
        /*0000*/ 	.byte	0x04, 0x2f
        /*0002*/ 	.short	(.L_41 - .L_40)
	.align		4
.L_40:
        /*0004*/ 	.word	index@(_ZN3cub18CUB_300001_SM_10006detail11EmptyKernelIvEEvv)
        /*0008*/ 	.word	0x00000004


	//----- nvinfo : EIATTR_FRAME_SIZE
	.align		4
.L_41:
        /*000c*/ 	.byte	0x04, 0x11
        /*000e*/ 	.short	(.L_43 - .L_42)
	.align		4
.L_42:
        /*0010*/ 	.word	index@(_ZN3cub18CUB_300001_SM_10006detail11EmptyKernelIvEEvv)
        /*0014*/ 	.word	0x00000000


	//----- nvinfo : EIATTR_MIN_STACK_SIZE
	.align		4
.L_43:
        /*0018*/ 	.byte	0x04, 0x12
        /*001a*/ 	.short	(.L_45 - .L_44)
	.align		4
.L_44:
        /*001c*/ 	.word	index@(_ZN3cub18CUB_300001_SM_10006detail11EmptyKernelIvEEvv)
        /*0020*/ 	.word	0x00000000
.L_45:


//--------------------- .nv.compat                --------------------------
	.section	.nv.compat,"",@"SHT_CUDA_COMPAT_INFO"
	.align	4
        /*0000*/ 	.byte	0x02, 0x09, 0x00, 0x00, 0x02, 0x02, 0x01, 0x00, 0x02, 0x05, 0x05, 0x00, 0x03, 0x07, 0x01, 0x01
        /*0010*/ 	.byte	0x02, 0x03, 0x00, 0x00, 0x02, 0x06, 0x01, 0x00, 0x04, 0x0b, 0x08, 0x00, 0x09, 0x00, 0x00, 0x00
        /*0020*/ 	.byte	0x00, 0x00, 0x00, 0x00


//--------------------- .nv.info._ZN3cub18CUB_300001_SM_10006detail11EmptyKernelIvEEvv --------------------------
	.section	.nv.info._ZN3cub18CUB_300001_SM_10006detail11EmptyKernelIvEEvv,"",@"SHT_CUDA_INFO"
	.sectionflags	@""
	.align	4


	//----- nvinfo : EIATTR_CUDA_API_VERSION
	.align		4
        /*0000*/ 	.byte	0x04, 0x37
        /*0002*/ 	.short	(.L_47 - .L_46)
.L_46:
        /*0004*/ 	.word	0x00000082


	//----- nvinfo : EIATTR_SPARSE_MMA_MASK
	.align		4
.L_47:
        /*0008*/ 	.byte	0x03, 0x50
        /*000a*/ 	.short	0x0000


	//----- nvinfo : EIATTR_MAXREG_COUNT
	.align		4
        /*000c*/ 	.byte	0x03, 0x1b
        /*000e*/ 	.short	0x00ff


	//----- nvinfo : EIATTR_MERCURY_ISA_VERSION
	.align		4
        /*0010*/ 	.byte	0x03, 0x5f
        /*0012*/ 	.short	0x0101


	//----- nvinfo : EIATTR_VRC_CTA_INIT_COUNT
	.align		4
        /*0014*/ 	.byte	0x02, 0x4a
	.zero		1
	.zero		1


	//----- nvinfo : EIATTR_EXIT_INSTR_OFFSETS
	.align		4
        /*0018*/ 	.byte	0x04, 0x1c
        /*001a*/ 	.short	(.L_49 - .L_48)


	//   ....[0]....
.L_48:
        /*001c*/ 	.word	0x00000010


	//----- nvinfo : EIATTR_SW_WAR
	.align		4
.L_49:
        /*0020*/ 	.byte	0x04, 0x36
        /*0022*/ 	.short	(.L_51 - .L_50)
.L_50:
        /*0024*/ 	.word	0x00000008
.L_51:


//--------------------- .nv.callgraph             --------------------------
	.section	.nv.callgraph,"",@"SHT_CUDA_CALLGRAPH"
	.align	4
	.sectionentsize	8
	.align		4
        /*0000*/ 	.word	0x00000000
	.align		4
        /*0004*/ 	.word	0xffffffff
	.align		4
        /*0008*/ 	.word	0x00000000
	.align		4
        /*000c*/ 	.word	0xfffffffe
	.align		4
        /*0010*/ 	.word	0x00000000
	.align		4
        /*0014*/ 	.word	0xfffffffd
	.align		4
        /*0018*/ 	.word	0x00000000
	.align		4
        /*001c*/ 	.word	0xfffffffc


//--------------------- .nv.constant4             --------------------------
	.section	.nv.constant4,"a",@progbits
	.align	8
	.align		8
.nv.constant4:
        /*0000*/ 	.dword	_ZN41_INTERNAL_3da542c0_4_k_cu_7704fdfe_2580104cuda3std3__45__cpo5beginE
	.align		8
        /*0008*/ 	.dword	_ZN41_INTERNAL_3da542c0_4_k_cu_7704fdfe_2580104cuda3std3__45__cpo3endE
	.align		8
        /*0010*/ 	.dword	_ZN41_INTERNAL_3da542c0_4_k_cu_7704fdfe_2580104cuda3std3__45__cpo6cbeginE
	.align		8
        /*0018*/ 	.dword	_ZN41_INTERNAL_3da542c0_4_k_cu_7704fdfe_2580104cuda3std3__45__cpo4cendE
	.align		8
        /*0020*/ 	.dword	_ZN41_INTERNAL_3da542c0_4_k_cu_7704fdfe_2580104cuda3std3__45__cpo6rbeginE
	.align		8
        /*0028*/ 	.dword	_ZN41_INTERNAL_3da542c0_4_k_cu_7704fdfe_2580104cuda3std3__45__cpo4rendE
	.align		8
        /*0030*/ 	.dword	_ZN41_INTERNAL_3da542c0_4_k_cu_7704fdfe_2580104cuda3std3__45__cpo7crbeginE
	.align		8
        /*0038*/ 	.dword	_ZN41_INTERNAL_3da542c0_4_k_cu_7704fdfe_2580104cuda3std3__45__cpo5crendE
	.align		8
        /*0040*/ 	.dword	_ZN41_INTERNAL_3da542c0_4_k_cu_7704fdfe_2580104cuda3std3__443_GLOBAL__N__3da542c0_4_k_cu_7704fdfe_2580106ignoreE
	.align		8
        /*0048*/ 	.dword	_ZN41_INTERNAL_3da542c0_4_k_cu_7704fdfe_2580104cuda3std3__419piecewise_constructE
	.align		8
        /*0050*/ 	.dword	_ZN41_INTERNAL_3da542c0_4_k_cu_7704fdfe_2580104cuda3std3__48in_placeE
	.align		8
        /*0058*/ 	.dword	_ZN41_INTERNAL_3da542c0_4_k_cu_7704fdfe_2580104cuda3std3__420unreachable_sentinelE
	.align		8
        /*0060*/ 	.dword	_ZN41_INTERNAL_3da542c0_4_k_cu_7704fdfe_2580104cuda3std3__47nulloptE
	.align		8
        /*0068*/ 	.dword	_ZN41_INTERNAL_3da542c0_4_k_cu_7704fdfe_2580104cuda3std3__48unexpectE
	.align		8
        /*0070*/ 	.dword	_ZN41_INTERNAL_3da542c0_4_k_cu_7704fdfe_2580104cuda3std6ranges3__45__cpo4swapE
	.align		8
        /*0078*/ 	.dword	_ZN41_INTERNAL_3da542c0_4_k_cu_7704fdfe_2580104cuda3std6ranges3__45__cpo9iter_moveE
	.align		8
        /*0080*/ 	.dword	_ZN41_INTERNAL_3da542c0_4_k_cu_7704fdfe_2580104cuda3std6ranges3__45__cpo5beginE
	.align		8
        /*0088*/ 	.dword	_ZN41_INTERNAL_3da542c0_4_k_cu_7704fdfe_2580104cuda3std6ranges3__45__cpo3endE
	.align		8
        /*0090*/ 	.dword	_ZN41_INTERNAL_3da542c0_4_k_cu_7704fdfe_2580104cuda3std6ranges3__45__cpo6cbeginE
	.align		8
        /*0098*/ 	.dword	_ZN41_INTERNAL_3da542c0_4_k_cu_7704fdfe_2580104cuda3std6ranges3__45__cpo4cendE
	.align		8
        /*00a0*/ 	.dword	_ZN41_INTERNAL_3da542c0_4_k_cu_7704fdfe_2580104cuda3std6ranges3__45__cpo7advanceE
	.align		8
        /*00a8*/ 	.dword	_ZN41_INTERNAL_3da542c0_4_k_cu_7704fdfe_2580104cuda3std6ranges3__45__cpo9iter_swapE
	.align		8
        /*00b0*/ 	.dword	_ZN41_INTERNAL_3da542c0_4_k_cu_7704fdfe_2580104cuda3std6ranges3__45__cpo4nextE
	.align		8
        /*00b8*/ 	.dword	_ZN41_INTERNAL_3da542c0_4_k_cu_7704fdfe_2580104cuda3std6ranges3__45__cpo4prevE
	.align		8
        /*00c0*/ 	.dword	_ZN41_INTERNAL_3da542c0_4_k_cu_7704fdfe_2580104cuda3std6ranges3__45__cpo4dataE
	.align		8
        /*00c8*/ 	.dword	_ZN41_INTERNAL_3da542c0_4_k_cu_7704fdfe_2580104cuda3std6ranges3__45__cpo5cdataE
	.align		8
        /*00d0*/ 	.dword	_ZN41_INTERNAL_3da542c0_4_k_cu_7704fdfe_2580104cuda3std6ranges3__45__cpo4sizeE
	.align		8
        /*00d8*/ 	.dword	_ZN41_INTERNAL_3da542c0_4_k_cu_7704fdfe_2580104cuda3std6ranges3__45__cpo5ssizeE
	.align		8
        /*00e0*/ 	.dword	_ZN41_INTERNAL_3da542c0_4_k_cu_7704fdfe_2580104cuda3std6ranges3__45__cpo8distanceE
	.align		8
        /*00e8*/ 	.dword	_ZN41_INTERNAL_3da542c0_4_k_cu_7704fdfe_2580106thrust24THRUST_300001_SM_1000_NS6system6detail10sequential3seqE
	.align		8
        /*00f0*/ 	.dword	_ZN41_INTERNAL_3da542c0_4_k_cu_7704fdfe_2580106thrust24THRUST_300001_SM_1000_NS12placeholders2_1E
	.align		8
        /*00f8*/ 	.dword	_ZN41_INTERNAL_3da542c0_4_k_cu_7704fdfe_2580106thrust24THRUST_300001_SM_1000_NS12placeholders2_2E
	.align		8
        /*0100*/ 	.dword	_ZN41_INTERNAL_3da542c0_4_k_cu_7704fdfe_2580106thrust24THRUST_300001_SM_1000_NS12placeholders2_3E
	.align		8
        /*0108*/ 	.dword	_ZN41_INTERNAL_3da542c0_4_k_cu_7704fdfe_2580106thrust24THRUST_300001_SM_1000_NS12placeholders2_4E
	.align		8
        /*0110*/ 	.dword	_ZN41_INTERNAL_3da542c0_4_k_cu_7704fdfe_2580106thrust24THRUST_300001_SM_1000_NS12placeholders2_5E
	.align		8
        /*0118*/ 	.dword	_ZN41_INTERNAL_3da542c0_4_k_cu_7704fdfe_2580106thrust24THRUST_300001_SM_1000_NS12placeholders2_6E
	.align		8
        /*0120*/ 	.dword	_ZN41_INTERNAL_3da542c0_4_k_cu_7704fdfe_2580106thrust24THRUST_300001_SM_1000_NS12placeholders2_7E
	.align		8
        /*0128*/ 	.dword	_ZN41_INTERNAL_3da542c0_4_k_cu_7704fdfe_2580106thrust24THRUST_300001_SM_1000_NS12placeholders2_8E
	.align		8
        /*0130*/ 	.dword	_ZN41_INTERNAL_3da542c0_4_k_cu_7704fdfe_2580106thrust24THRUST_300001_SM_1000_NS12placeholders2_9E
	.align		8
        /*0138*/ 	.dword	_ZN41_INTERNAL_3da542c0_4_k_cu_7704fdfe_2580106thrust24THRUST_300001_SM_1000_NS12placeholders3_10E


//--------------------- .text._ZN3cub18CUB_300001_SM_10006detail11EmptyKernelIvEEvv --------------------------
	.section	.text._ZN3cub18CUB_300001_SM_10006detail11EmptyKernelIvEEvv,"ax",@progbits
	.align	128
        .global         _ZN3cub18CUB_300001_SM_10006detail11EmptyKernelIvEEvv
        .type           _ZN3cub18CUB_300001_SM_10006detail11EmptyKernelIvEEvv,@function
        .size           _ZN3cub18CUB_300001_SM_10006detail11EmptyKernelIvEEvv,(.L_x_1 - _ZN3cub18CUB_300001_SM_10006detail11EmptyKernelIvEEvv)
        .other          _ZN3cub18CUB_300001_SM_10006detail11EmptyKernelIvEEvv,@"STO_CUDA_ENTRY STV_DEFAULT"
_ZN3cub18CUB_300001_SM_10006detail11EmptyKernelIvEEvv:
.text._ZN3cub18CUB_300001_SM_10006detail11EmptyKernelIvEEvv:
[----:B------:R-:W-:Y:S01]  /*0000*/  LDC R1, c[0x0][0x37c] ;  /* 0x0000df00ff017b82 */ /* 0x000fe20000000800 */
[----:B------:R-:W-:Y:S05]  /*0010*/  EXIT ;  /* 0x000000000000794d */ /* 0x000fea0003800000 */
.L_x_0:
[----:B------:R-:W-:-:S00]  /*0020*/  BRA `(.L_x_0) ;  /* 0xfffffffc00fc7947 */ /* 0x000fc0000383ffff */
[----:B------:R-:W-:-:S00]  /*0030*/  NOP ;  /* 0x0000000000007918 */ /* 0x000fc00000000000 */
        /* <DEDUP_REMOVED lines=12> */
.L_x_1:


//--------------------- .nv.shared.reserved.0     --------------------------
	.section	.nv.shared.reserved.0,"aw",@nobits
	.weak		__nv_reservedSMEM_offset_0_alias
	.size		__nv_reservedSMEM_offset_0_alias, 0, 64
	.other		__nv_reservedSMEM_offset_0_alias,@"STO_CUDA_RESERVED_SHARED STV_DEFAULT"
__nv_reservedSMEM_offset_0_alias:
	.zero		0
	.zero		64


//--------------------- .nv.global                --------------------------
	.section	.nv.global,"aw",@nobits
.nv.global:
	.type		_ZN41_INTERNAL_3da542c0_4_k_cu_7704fdfe_2580106thrust24THRUST_300001_SM_1000_NS12placeholders2_5E,@object
	.size		_ZN41_INTERNAL_3da542c0_4_k_cu_7704fdfe_2580106thrust24THRUST_300001_SM_1000_NS12placeholders2_5E,(_ZN41_INTERNAL_3da542c0_4_k_cu_7704fdfe_2580104cuda3std3__45__cpo6cbeginE - _ZN41_INTERNAL_3da542c0_4_k_cu_7704fdfe_2580106thrust24THRUST_300001_SM_1000_NS12placeholders2_5E)
_ZN41_INTERNAL_3da542c0_4_k_cu_7704fdfe_2580106thrust24THRUST_300001_SM_1000_NS12placeholders2_5E:
	.zero		1
	.type		_ZN41_INTERNAL_3da542c0_4_k_cu_7704fdfe_2580104cuda3std3__45__cpo6cbeginE,@object
	.size		_ZN41_INTERNAL_3da542c0_4_k_cu_7704fdfe_2580104cuda3std3__45__cpo6cbeginE,(_ZN41_INTERNAL_3da542c0_4_k_cu_7704fdfe_2580104cuda3std6ranges3__45__cpo6cbeginE - _ZN41_INTERNAL_3da542c0_4_k_cu_7704fdfe_2580104cuda3std3__45__cpo6cbeginE)
_ZN41_INTERNAL_3da542c0_4_k_cu_7704fdfe_2580104cuda3std3__45__cpo6cbeginE:
	.zero		1
	.type		_ZN41_INTERNAL_3da542c0_4_k_cu_7704fdfe_2580104cuda3std6ranges3__45__cpo6cbeginE,@object
	.size		_ZN41_INTERNAL_3da542c0_4_k_cu_7704fdfe_2580104cuda3std6ranges3__45__cpo6cbeginE,(_ZN41_INTERNAL_3da542c0_4_k_cu_7704fdfe_2580104cuda3std3__48in_placeE - _ZN41_INTERNAL_3da542c0_4_k_cu_7704fdfe_2580104cuda3std6ranges3__45__cpo6cbeginE)
_ZN41_INTERNAL_3da542c0_4_k_cu_7704fdfe_2580104cuda3std6ranges3__45__cpo6cbeginE:
	.zero		1
	.type		_ZN41_INTERNAL_3da542c0_4_k_cu_7704fdfe_2580104cuda3std3__48in_placeE,@object
	.size		_ZN41_INTERNAL_3da542c0_4_k_cu_7704fdfe_2580104cuda3std3__48in_placeE,(_ZN41_INTERNAL_3da542c0_4_k_cu_7704fdfe_2580104cuda3std6ranges3__45__cpo4sizeE - _ZN41_INTERNAL_3da542c0_4_k_cu_7704fdfe_2580104cuda3std3__48in_placeE)
_ZN41_INTERNAL_3da542c0_4_k_cu_7704fdfe_2580104cuda3std3__48in_placeE:
	.zero		1
	.type		_ZN41_INTERNAL_3da542c0_4_k_cu_7704fdfe_2580104cuda3std6ranges3__45__cpo4sizeE,@object
	.size		_ZN41_INTERNAL_3da542c0_4_k_cu_7704fdfe_2580104cuda3std6ranges3__45__cpo4sizeE,(_ZN41_INTERNAL_3da542c0_4_k_cu_7704fdfe_2580106thrust24THRUST_300001_SM_1000_NS12placeholders2_9E - _ZN41_INTERNAL_3da542c0_4_k_cu_7704fdfe_2580104cuda3std6ranges3__45__cpo4sizeE)
_ZN41_INTERNAL_3da542c0_4_k_cu_7704fdfe_2580104cuda3std6ranges3__45__cpo4sizeE:
	.zero		1
	.type		_ZN41_INTERNAL_3da542c0_4_k_cu_7704fdfe_2580106thrust24THRUST_300001_SM_1000_NS12placeholders2_9E,@object
	.size		_ZN41_INTERNAL_3da542c0_4_k_cu_7704fdfe_2580106thrust24THRUST_300001_SM_1000_NS12placeholders2_9E,(_ZN41_INTERNAL_3da542c0_4_k_cu_7704fdfe_2580104cuda3std3__45__cpo7crbeginE - _ZN41_INTERNAL_3da542c0_4_k_cu_7704fdfe_2580106thrust24THRUST_300001_SM_1000_NS12placeholders2_9E)
_ZN41_INTERNAL_3da542c0_4_k_cu_7704fdfe_2580106thrust24THRUST_300001_SM_1000_NS12placeholders2_9E:
	.zero		1
	.type		_ZN41_INTERNAL_3da542c0_4_k_cu_7704fdfe_2580104cuda3std3__45__cpo7crbeginE,@object
	.size		_ZN41_INTERNAL_3da542c0_4_k_cu_7704fdfe_2580104cuda3std3__45__cpo7crbeginE,(_ZN41_INTERNAL_3da542c0_4_k_cu_7704fdfe_2580104cuda3std6ranges3__45__cpo4nextE - _ZN41_INTERNAL_3da542c0_4_k_cu_7704fdfe_2580104cuda3std3__45__cpo7crbeginE)
_ZN41_INTERNAL_3da542c0_4_k_cu_7704fdfe_2580104cuda3std3__45__cpo7crbeginE:
	.zero		1
	.type		_ZN41_INTERNAL_3da542c0_4_k_cu_7704fdfe_2580104cuda3std6ranges3__45__cpo4nextE,@object
	.size		_ZN41_INTERNAL_3da542c0_4_k_cu_7704fdfe_2580104cuda3std6ranges3__45__cpo4nextE,(_ZN41_INTERNAL_3da542c0_4_k_cu_7704fdfe_2580104cuda3std6ranges3__45__cpo4swapE - _ZN41_INTERNAL_3da542c0_4_k_cu_7704fdfe_2580104cuda3std6ranges3__45__cpo4nextE)
_ZN41_INTERNAL_3da542c0_4_k_cu_7704fdfe_2580104cuda3std6ranges3__45__cpo4nextE:
	.zero		1
	.type		_ZN41_INTERNAL_3da542c0_4_k_cu_7704fdfe_2580104cuda3std6ranges3__45__cpo4swapE,@object
	.size		_ZN41_INTERNAL_3da542c0_4_k_cu_7704fdfe_2580104cuda3std6ranges3__45__cpo4swapE,(_ZN41_INTERNAL_3da542c0_4_k_cu_7704fdfe_2580106thrust24THRUST_300001_SM_1000_NS12placeholders2_1E - _ZN41_INTERNAL_3da542c0_4_k_cu_7704fdfe_2580104cuda3std6ranges3__45__cpo4swapE)
_ZN41_INTERNAL_3da542c0_4_k_cu_7704fdfe_2580104cuda3std6ranges3__45__cpo4swapE:
	.zero		1
	.type		_ZN41_INTERNAL_3da542c0_4_k_cu_7704fdfe_2580106thrust24THRUST_300001_SM_1000_NS12placeholders2_1E,@object
	.size		_ZN41_INTERNAL_3da542c0_4_k_cu_7704fdfe_2580106thrust24THRUST_300001_SM_1000_NS12placeholders2_1E,(_ZN41_INTERNAL_3da542c0_4_k_cu_7704fdfe_2580106thrust24THRUST_300001_SM_1000_NS12placeholders2_3E - _ZN41_INTERNAL_3da542c0_4_k_cu_7704fdfe_2580106thrust24THRUST_300001_SM_1000_NS12placeholders2_1E)
_ZN41_INTERNAL_3da542c0_4_k_cu_7704fdfe_2580106thrust24THRUST_300001_SM_1000_NS12placeholders2_1E:
	.zero		1
	.type		_ZN41_INTERNAL_3da542c0_4_k_cu_7704fdfe_2580106thrust24THRUST_300001_SM_1000_NS12placeholders2_3E,@object
	.size		_ZN41_INTERNAL_3da542c0_4_k_cu_7704fdfe_2580106thrust24THRUST_300001_SM_1000_NS12placeholders2_3E,(_ZN41_INTERNAL_3da542c0_4_k_cu_7704fdfe_2580104cuda3std3__45__cpo5beginE - _ZN41_INTERNAL_3da542c0_4_k_cu_7704fdfe_2580106thrust24THRUST_300001_SM_1000_NS12placeholders2_3E)
_ZN41_INTERNAL_3da542c0_4_k_cu_7704fdfe_2580106thrust24THRUST_300001_SM_1000_NS12placeholders2_3E:
	.zero		1
	.type		_ZN41_INTERNAL_3da542c0_4_k_cu_7704fdfe_2580104cuda3std3__45__cpo5beginE,@object
	.size		_ZN41_INTERNAL_3da542c0_4_k_cu_7704fdfe_2580104cuda3std3__45__cpo5beginE,(_ZN41_INTERNAL_3da542c0_4_k_cu_7704fdfe_2580104cuda3std6ranges3__45__cpo5beginE - _ZN41_INTERNAL_3da542c0_4_k_cu_7704fdfe_2580104cuda3std3__45__cpo5beginE)
_ZN41_INTERNAL_3da542c0_4_k_cu_7704fdfe_2580104cuda3std3__45__cpo5beginE:
	.zero		1
	.type		_ZN41_INTERNAL_3da542c0_4_k_cu_7704fdfe_2580104cuda3std6ranges3__45__cpo5beginE,@object
	.size		_ZN41_INTERNAL_3da542c0_4_k_cu_7704fdfe_2580104cuda3std6ranges3__45__cpo5beginE,(_ZN41_INTERNAL_3da542c0_4_k_cu_7704fdfe_2580104cuda3std3__443_GLOBAL__N__3da542c0_4_k_cu_7704fdfe_2580106ignoreE - _ZN41_INTERNAL_3da542c0_4_k_cu_7704fdfe_2580104cuda3std6ranges3__45__cpo5beginE)
_ZN41_INTERNAL_3da542c0_4_k_cu_7704fdfe_2580104cuda3std6ranges3__45__cpo5beginE:
	.zero		1
	.type		_ZN41_INTERNAL_3da542c0_4_k_cu_7704fdfe_2580104cuda3std3__443_GLOBAL__N__3da542c0_4_k_cu_7704fdfe_2580106ignoreE,@object
	.size		_ZN41_INTERNAL_3da542c0_4_k_cu_7704fdfe_2580104cuda3std3__443_GLOBAL__N__3da542c0_4_k_cu_7704fdfe_2580106ignoreE,(_ZN41_INTERNAL_3da542c0_4_k_cu_7704fdfe_2580104cuda3std6ranges3__45__cpo4dataE - _ZN41_INTERNAL_3da542c0_4_k_cu_7704fdfe_2580104cuda3std3__443_GLOBAL__N__3da542c0_4_k_cu_7704fdfe_2580106ignoreE)
_ZN41_INTERNAL_3da542c0_4_k_cu_7704fdfe_2580104cuda3std3__443_GLOBAL__N__3da542c0_4_k_cu_7704fdfe_2580106ignoreE:
	.zero		1
	.type		_ZN41_INTERNAL_3da542c0_4_k_cu_7704fdfe_2580104cuda3std6ranges3__45__cpo4dataE,@object
	.size		_ZN41_INTERNAL_3da542c0_4_k_cu_7704fdfe_2580104cuda3std6ranges3__45__cpo4dataE,(_ZN41_INTERNAL_3da542c0_4_k_cu_7704fdfe_2580106thrust24THRUST_300001_SM_1000_NS12placeholders2_7E - _ZN41_INTERNAL_3da542c0_4_k_cu_7704fdfe_2580104cuda3std6ranges3__45__cpo4dataE)
_ZN41_INTERNAL_3da542c0_4_k_cu_7704fdfe_2580104cuda3std6ranges3__45__cpo4dataE:
	.zero		1
	.type		_ZN41_INTERNAL_3da542c0_4_k_cu_7704fdfe_2580106thrust24THRUST_300001_SM_1000_NS12placeholders2_7E,@object
	.size		_ZN41_INTERNAL_3da542c0_4_k_cu_7704fdfe_2580106thrust24THRUST_300001_SM_1000_NS12placeholders2_7E,(_ZN41_INTERNAL_3da542c0_4_k_cu_7704fdfe_2580104cuda3std3__45__cpo6rbeginE - _ZN41_INTERNAL_3da542c0_4_k_cu_7704fdfe_2580106thrust24THRUST_300001_SM_1000_NS12placeholders2_7E)
_ZN41_INTERNAL_3da542c0_4_k_cu_7704fdfe_2580106thrust24THRUST_300001_SM_1000_NS12placeholders2_7E:
	.zero		1
	.type		_ZN41_INTERNAL_3da542c0_4_k_cu_7704fdfe_2580104cuda3std3__45__cpo6rbeginE,@object
	.size		_ZN41_INTERNAL_3da542c0_4_k_cu_7704fdfe_2580104cuda3std3__45__cpo6rbeginE,(_ZN41_INTERNAL_3da542c0_4_k_cu_7704fdfe_2580104cuda3std6ranges3__45__cpo7advanceE - _ZN41_INTERNAL_3da542c0_4_k_cu_7704fdfe_2580104cuda3std3__45__cpo6rbeginE)
_ZN41_INTERNAL_3da542c0_4_k_cu_7704fdfe_2580104cuda3std3__45__cpo6rbeginE:
	.zero		1
	.type		_ZN41_INTERNAL_3da542c0_4_k_cu_7704fdfe_2580104cuda3std6ranges3__45__cpo7advanceE,@object
	.size		_ZN41_INTERNAL_3da542c0_4_k_cu_7704fdfe_2580104cuda3std6ranges3__45__cpo7advanceE,(_ZN41_INTERNAL_3da542c0_4_k_cu_7704fdfe_2580104cuda3std3__47nulloptE - _ZN41_INTERNAL_3da542c0_4_k_cu_7704fdfe_2580104cuda3std6ranges3__45__cpo7advanceE)
_ZN41_INTERNAL_3da542c0_4_k_cu_7704fdfe_2580104cuda3std6ranges3__45__cpo7advanceE:
	.zero		1
	.type		_ZN41_INTERNAL_3da542c0_4_k_cu_7704fdfe_2580104cuda3std3__47nulloptE,@object
	.size		_ZN41_INTERNAL_3da542c0_4_k_cu_7704fdfe_2580104cuda3std3__47nulloptE,(_ZN41_INTERNAL_3da542c0_4_k_cu_7704fdfe_2580104cuda3std6ranges3__45__cpo8distanceE - _ZN41_INTERNAL_3da542c0_4_k_cu_7704fdfe_2580104cuda3std3__47nulloptE)
_ZN41_INTERNAL_3da542c0_4_k_cu_7704fdfe_2580104cuda3std3__47nulloptE:
	.zero		1
	.type		_ZN41_INTERNAL_3da542c0_4_k_cu_7704fdfe_2580104cuda3std6ranges3__45__cpo8distanceE,@object
	.size		_ZN41_INTERNAL_3da542c0_4_k_cu_7704fdfe_2580104cuda3std6ranges3__45__cpo8distanceE,(_ZN41_INTERNAL_3da542c0_4_k_cu_7704fdfe_2580106thrust24THRUST_300001_SM_1000_NS12placeholders2_6E - _ZN41_INTERNAL_3da542c0_4_k_cu_7704fdfe_2580104cuda3std6ranges3__45__cpo8distanceE)
_ZN41_INTERNAL_3da542c0_4_k_cu_7704fdfe_2580104cuda3std6ranges3__45__cpo8distanceE:
	.zero		1
	.type		_ZN41_INTERNAL_3da542c0_4_k_cu_7704fdfe_2580106thrust24THRUST_300001_SM_1000_NS12placeholders2_6E,@object
	.size		_ZN41_INTERNAL_3da542c0_4_k_cu_7704fdfe_2580106thrust24THRUST_300001_SM_1000_NS12placeholders2_6E,(_ZN41_INTERNAL_3da542c0_4_k_cu_7704fdfe_2580104cuda3std3__45__cpo4cendE - _ZN41_INTERNAL_3da542c0_4_k_cu_7704fdfe_2580106thrust24THRUST_300001_SM_1000_NS12placeholders2_6E)
_ZN41_INTERNAL_3da542c0_4_k_cu_7704fdfe_2580106thrust24THRUST_300001_SM_1000_NS12placeholders2_6E:
	.zero		1
	.type		_ZN41_INTERNAL_3da542c0_4_k_cu_7704fdfe_2580104cuda3std3__45__cpo4cendE,@object
	.size		_ZN41_INTERNAL_3da542c0_4_k_cu_7704fdfe_2580104cuda3std3__45__cpo4cendE,(_ZN41_INTERNAL_3da542c0_4_k_cu_7704fdfe_2580104cuda3std6ranges3__45__cpo4cendE - _ZN41_INTERNAL_3da542c0_4_k_cu_7704fdfe_2580104cuda3std3__45__cpo4cendE)
_ZN41_INTERNAL_3da542c0_4_k_cu_7704fdfe_2580104cuda3std3__45__cpo4cendE:
	.zero		1
	.type		_ZN41_INTERNAL_3da542c0_4_k_cu_7704fdfe_2580104cuda3std6ranges3__45__cpo4cendE,@object
	.size		_ZN41_INTERNAL_3da542c0_4_k_cu_7704fdfe_2580104cuda3std6ranges3__45__cpo4cendE,(_ZN41_INTERNAL_3da542c0_4_k_cu_7704fdfe_2580104cuda3std3__420unreachable_sentinelE - _ZN41_INTERNAL_3da542c0_4_k_cu_7704fdfe_2580104cuda3std6ranges3__45__cpo4cendE)
_ZN41_INTERNAL_3da542c0_4_k_cu_7704fdfe_2580104cuda3std6ranges3__45__cpo4cendE:
	.zero		1
	.type		_ZN41_INTERNAL_3da542c0_4_k_cu_7704fdfe_2580104cuda3std3__420unreachable_sentinelE,@object
	.size		_ZN41_INTERNAL_3da542c0_4_k_cu_7704fdfe_2580104cuda3std3__420unreachable_sentinelE,(_ZN41_INTERNAL_3da542c0_4_k_cu_7704fdfe_2580104cuda3std6ranges3__45__cpo5ssizeE - _ZN41_INTERNAL_3da542c0_4_k_cu_7704fdfe_2580104cuda3std3__420unreachable_sentinelE)
_ZN41_INTERNAL_3da542c0_4_k_cu_7704fdfe_2580104cuda3std3__420unreachable_sentinelE:
	.zero		1
	.type		_ZN41_INTERNAL_3da542c0_4_k_cu_7704fdfe_2580104cuda3std6ranges3__45__cpo5ssizeE,@object
	.size		_ZN41_INTERNAL_3da542c0_4_k_cu_7704fdfe_2580104cuda3std6ranges3__45__cpo5ssizeE,(_ZN41_INTERNAL_3da542c0_4_k_cu_7704fdfe_2580106thrust24THRUST_300001_SM_1000_NS12placeholders3_10E - _ZN41_INTERNAL_3da542c0_4_k_cu_7704fdfe_2580104cuda3std6ranges3__45__cpo5ssizeE)
_ZN41_INTERNAL_3da542c0_4_k_cu_7704fdfe_2580104cuda3std6ranges3__45__cpo5ssizeE:
	.zero		1
	.type		_ZN41_INTERNAL_3da542c0_4_k_cu_7704fdfe_2580106thrust24THRUST_300001_SM_1000_NS12placeholders3_10E,@object
	.size		_ZN41_INTERNAL_3da542c0_4_k_cu_7704fdfe_2580106thrust24THRUST_300001_SM_1000_NS12placeholders3_10E,(_ZN41_INTERNAL_3da542c0_4_k_cu_7704fdfe_2580104cuda3std3__45__cpo5crendE - _ZN41_INTERNAL_3da542c0_4_k_cu_7704fdfe_2580106thrust24THRUST_300001_SM_1000_NS12placeholders3_10E)
_ZN41_INTERNAL_3da542c0_4_k_cu_7704fdfe_2580106thrust24THRUST_300001_SM_1000_NS12placeholders3_10E:
	.zero		1
	.type		_ZN41_INTERNAL_3da542c0_4_k_cu_7704fdfe_2580104cuda3std3__45__cpo5crendE,@object
	.size		_ZN41_INTERNAL_3da542c0_4_k_cu_7704fdfe_2580104cuda3std3__45__cpo5crendE,(_ZN41_INTERNAL_3da542c0_4_k_cu_7704fdfe_2580104cuda3std6ranges3__45__cpo4prevE - _ZN41_INTERNAL_3da542c0_4_k_cu_7704fdfe_2580104cuda3std3__45__cpo5crendE)
_ZN41_INTERNAL_3da542c0_4_k_cu_7704fdfe_2580104cuda3std3__45__cpo5crendE:
	.zero		1
	.type		_ZN41_INTERNAL_3da542c0_4_k_cu_7704fdfe_2580104cuda3std6ranges3__45__cpo4prevE,@object
	.size		_ZN41_INTERNAL_3da542c0_4_k_cu_7704fdfe_2580104cuda3std6ranges3__45__cpo4prevE,(_ZN41_INTERNAL_3da542c0_4_k_cu_7704fdfe_2580104cuda3std6ranges3__45__cpo9iter_moveE - _ZN41_INTERNAL_3da542c0_4_k_cu_7704fdfe_2580104cuda3std6ranges3__45__cpo4prevE)
_ZN41_INTERNAL_3da542c0_4_k_cu_7704fdfe_2580104cuda3std6ranges3__45__cpo4prevE:
	.zero		1
	.type		_ZN41_INTERNAL_3da542c0_4_k_cu_7704fdfe_2580104cuda3std6ranges3__45__cpo9iter_moveE,@object
	.size		_ZN41_INTERNAL_3da542c0_4_k_cu_7704fdfe_2580104cuda3std6ranges3__45__cpo9iter_moveE,(_ZN41_INTERNAL_3da542c0_4_k_cu_7704fdfe_2580106thrust24THRUST_300001_SM_1000_NS12placeholders2_2E - _ZN41_INTERNAL_3da542c0_4_k_cu_7704fdfe_2580104cuda3std6ranges3__45__cpo9iter_moveE)
_ZN41_INTERNAL_3da542c0_4_k_cu_7704fdfe_2580104cuda3std6ranges3__45__cpo9iter_moveE:
	.zero		1
	.type		_ZN41_INTERNAL_3da542c0_4_k_cu_7704fdfe_2580106thrust24THRUST_300001_SM_1000_NS12placeholders2_2E,@object
	.size		_ZN41_INTERNAL_3da542c0_4_k_cu_7704fdfe_2580106thrust24THRUST_300001_SM_1000_NS12placeholders2_2E,(_ZN41_INTERNAL_3da542c0_4_k_cu_7704fdfe_2580106thrust24THRUST_300001_SM_1000_NS12placeholders2_4E - _ZN41_INTERNAL_3da542c0_4_k_cu_7704fdfe_2580106thrust24THRUST_300001_SM_1000_NS12placeholders2_2E)
_ZN41_INTERNAL_3da542c0_4_k_cu_7704fdfe_2580106thrust24THRUST_300001_SM_1000_NS12placeholders2_2E:
	.zero		1
	.type		_ZN41_INTERNAL_3da542c0_4_k_cu_7704fdfe_2580106thrust24THRUST_300001_SM_1000_NS12placeholders2_4E,@object
	.size		_ZN41_INTERNAL_3da542c0_4_k_cu_7704fdfe_2580106thrust24THRUST_300001_SM_1000_NS12placeholders2_4E,(_ZN41_INTERNAL_3da542c0_4_k_cu_7704fdfe_2580104cuda3std3__45__cpo3endE - _ZN41_INTERNAL_3da542c0_4_k_cu_7704fdfe_2580106thrust24THRUST_300001_SM_1000_NS12placeholders2_4E)
_ZN41_INTERNAL_3da542c0_4_k_cu_7704fdfe_2580106thrust24THRUST_300001_SM_1000_NS12placeholders2_4E:
	.zero		1
	.type		_ZN41_INTERNAL_3da542c0_4_k_cu_7704fdfe_2580104cuda3std3__45__cpo3endE,@object
	.size		_ZN41_INTERNAL_3da542c0_4_k_cu_7704fdfe_2580104cuda3std3__45__cpo3endE,(_ZN41_INTERNAL_3da542c0_4_k_cu_7704fdfe_2580104cuda3std6ranges3__45__cpo3endE - _ZN41_INTERNAL_3da542c0_4_k_cu_7704fdfe_2580104cuda3std3__45__cpo3endE)
_ZN41_INTERNAL_3da542c0_4_k_cu_7704fdfe_2580104cuda3std3__45__cpo3endE:
	.zero		1
	.type		_ZN41_INTERNAL_3da542c0_4_k_cu_7704fdfe_2580104cuda3std6ranges3__45__cpo3endE,@object
	.size		_ZN41_INTERNAL_3da542c0_4_k_cu_7704fdfe_2580104cuda3std6ranges3__45__cpo3endE,(_ZN41_INTERNAL_3da542c0_4_k_cu_7704fdfe_2580104cuda3std3__419piecewise_constructE - _ZN41_INTERNAL_3da542c0_4_k_cu_7704fdfe_2580104cuda3std6ranges3__45__cpo3endE)
_ZN41_INTERNAL_3da542c0_4_k_cu_7704fdfe_2580104cuda3std6ranges3__45__cpo3endE:
	.zero		1
	.type		_ZN41_INTERNAL_3da542c0_4_k_cu_7704fdfe_2580104cuda3std3__419piecewise_constructE,@object
	.size		_ZN41_INTERNAL_3da542c0_4_k_cu_7704fdfe_2580104cuda3std3__419piecewise_constructE,(_ZN41_INTERNAL_3da542c0_4_k_cu_7704fdfe_2580104cuda3std6ranges3__45__cpo5cdataE - _ZN41_INTERNAL_3da542c0_4_k_cu_7704fdfe_2580104cuda3std3__419piecewise_constructE)
_ZN41_INTERNAL_3da542c0_4_k_cu_7704fdfe_2580104cuda3std3__419piecewise_constructE:
	.zero		1
	.type		_ZN41_INTERNAL_3da542c0_4_k_cu_7704fdfe_2580104cuda3std6ranges3__45__cpo5cdataE,@object
	.size		_ZN41_INTERNAL_3da542c0_4_k_cu_7704fdfe_2580104cuda3std6ranges3__45__cpo5cdataE,(_ZN41_INTERNAL_3da542c0_4_k_cu_7704fdfe_2580106thrust24THRUST_300001_SM_1000_NS12placeholders2_8E - _ZN41_INTERNAL_3da542c0_4_k_cu_7704fdfe_2580104cuda3std6ranges3__45__cpo5cdataE)
_ZN41_INTERNAL_3da542c0_4_k_cu_7704fdfe_2580104cuda3std6ranges3__45__cpo5cdataE:
	.zero		1
	.type		_ZN41_INTERNAL_3da542c0_4_k_cu_7704fdfe_2580106thrust24THRUST_300001_SM_1000_NS12placeholders2_8E,@object
	.size		_ZN41_INTERNAL_3da542c0_4_k_cu_7704fdfe_2580106thrust24THRUST_300001_SM_1000_NS12placeholders2_8E,(_ZN41_INTERNAL_3da542c0_4_k_cu_7704fdfe_2580104cuda3std3__45__cpo4rendE - _ZN41_INTERNAL_3da542c0_4_k_cu_7704fdfe_2580106thrust24THRUST_300001_SM_1000_NS12placeholders2_8E)
_ZN41_INTERNAL_3da542c0_4_k_cu_7704fdfe_2580106thrust24THRUST_300001_SM_1000_NS12placeholders2_8E:
	.zero		1
	.type		_ZN41_INTERNAL_3da542c0_4_k_cu_7704fdfe_2580104cuda3std3__45__cpo4rendE,@object
	.size		_ZN41_INTERNAL_3da542c0_4_k_cu_7704fdfe_2580104cuda3std3__45__cpo4rendE,(_ZN41_INTERNAL_3da542c0_4_k_cu_7704fdfe_2580104cuda3std6ranges3__45__cpo9iter_swapE - _ZN41_INTERNAL_3da542c0_4_k_cu_7704fdfe_2580104cuda3std3__45__cpo4rendE)
_ZN41_INTERNAL_3da542c0_4_k_cu_7704fdfe_2580104cuda3std3__45__cpo4rendE:
	.zero		1
	.type		_ZN41_INTERNAL_3da542c0_4_k_cu_7704fdfe_2580104cuda3std6ranges3__45__cpo9iter_swapE,@object
	.size		_ZN41_INTERNAL_3da542c0_4_k_cu_7704fdfe_2580104cuda3std6ranges3__45__cpo9iter_swapE,(_ZN41_INTERNAL_3da542c0_4_k_cu_7704fdfe_2580104cuda3std3__48unexpectE - _ZN41_INTERNAL_3da542c0_4_k_cu_7704fdfe_2580104cuda3std6ranges3__45__cpo9iter_swapE)
_ZN41_INTERNAL_3da542c0_4_k_cu_7704fdfe_2580104cuda3std6ranges3__45__cpo9iter_swapE:
	.zero		1
	.type		_ZN41_INTERNAL_3da542c0_4_k_cu_7704fdfe_2580104cuda3std3__48unexpectE,@object
	.size		_ZN41_INTERNAL_3da542c0_4_k_cu_7704fdfe_2580104cuda3std3__48unexpectE,(_ZN41_INTERNAL_3da542c0_4_k_cu_7704fdfe_2580106thrust24THRUST_300001_SM_1000_NS6system6detail10sequential3seqE - _ZN41_INTERNAL_3da542c0_4_k_cu_7704fdfe_2580104cuda3std3__48unexpectE)
_ZN41_INTERNAL_3da542c0_4_k_cu_7704fdfe_2580104cuda3std3__48unexpectE:
	.zero		1
	.type		_ZN41_INTERNAL_3da542c0_4_k_cu_7704fdfe_2580106thrust24THRUST_300001_SM_1000_NS6system6detail10sequential3seqE,@object
	.size		_ZN41_INTERNAL_3da542c0_4_k_cu_7704fdfe_2580106thrust24THRUST_300001_SM_1000_NS6system6detail10sequential3seqE,(.L_29 - _ZN41_INTERNAL_3da542c0_4_k_cu_7704fdfe_2580106thrust24THRUST_300001_SM_1000_NS6system6detail10sequential3seqE)
_ZN41_INTERNAL_3da542c0_4_k_cu_7704fdfe_2580106thrust24THRUST_300001_SM_1000_NS6system6detail10sequential3seqE:
	.zero		1
.L_29:


//--------------------- .nv.constant0._ZN3cub18CUB_300001_SM_10006detail11EmptyKernelIvEEvv --------------------------
	.section	.nv.constant0._ZN3cub18CUB_300001_SM_10006detail11EmptyKernelIvEEvv,"a",@progbits
	.sectionflags	@""
	.align	4
.nv.constant0._ZN3cub18CUB_300001_SM_10006detail11EmptyKernelIvEEvv:
	.zero		896


//--------------------- SYMBOLS --------------------------

	.type		.nv.reservedSmem.offset0,@object
	.size		.nv.reservedSmem.offset0,0x4
